	.headerflags	@"EF_CUDA_TEXMODE_UNIFIED EF_CUDA_64BIT_ADDRESS EF_CUDA_ACCELERATORS EF_CUDA_SM90 EF_CUDA_VIRTUAL_SM(EF_CUDA_SM90)"
	.elftype	@"ET_EXEC"


//--------------------- .nv.info                  --------------------------
	.section	.nv.info,"",@"SHT_CUDA_INFO"
	.align	4


	//----- nvinfo : EIATTR_REGCOUNT
	.align		4
        /*0000*/ 	.byte	0x04, 0x2f
        /*0002*/ 	.short	(.L_1 - .L_0)
	.align		4
.L_0:
        /*0004*/ 	.word	index@(triton_poi_fused__softmax_2)
        /*0008*/ 	.word	0x0000001a


	//----- nvinfo : EIATTR_MIN_STACK_SIZE
	.align		4
.L_1:
        /*000c*/ 	.byte	0x04, 0x12
        /*000e*/ 	.short	(.L_3 - .L_2)
	.align		4
.L_2:
        /*0010*/ 	.word	index@(triton_poi_fused__softmax_2)
        /*0014*/ 	.word	0x00000000


	//----- nvinfo : EIATTR_FRAME_SIZE
	.align		4
.L_3:
        /*0018*/ 	.byte	0x04, 0x11
        /*001a*/ 	.short	(.L_5 - .L_4)
	.align		4
.L_4:
        /*001c*/ 	.word	index@(triton_poi_fused__softmax_2)
        /*0020*/ 	.word	0x00000000


	//----- nvinfo : EIATTR_MIN_STACK_SIZE
	.align		4
.L_5:
        /*0024*/ 	.byte	0x04, 0x12
        /*0026*/ 	.short	(.L_7 - .L_6)
	.align		4
.L_6:
        /*0028*/ 	.word	index@(triton_poi_fused__softmax_2)
        /*002c*/ 	.word	0x00000000
.L_7:


//--------------------- .nv.info.triton_poi_fused__softmax_2 --------------------------
	.section	.nv.info.triton_poi_fused__softmax_2,"",@"SHT_CUDA_INFO"
	.sectionflags	@""
	.align	4


	//----- nvinfo : EIATTR_CUDA_API_VERSION
	.align		4
        /*0000*/ 	.byte	0x04, 0x37
        /*0002*/ 	.short	(.L_9 - .L_8)
.L_8:
        /*0004*/ 	.word	0x0000007c


	//----- nvinfo : EIATTR_KPARAM_INFO
	.align		4
.L_9:
        /*0008*/ 	.byte	0x04, 0x17
        /*000a*/ 	.short	(.L_11 - .L_10)
.L_10:
        /*000c*/ 	.word	0x00000000
        /*0010*/ 	.short	0x0002
        /*0012*/ 	.short	0x0010
        /*0014*/ 	.byte	0x00, 0xf0, 0x11, 0x00


	//----- nvinfo : EIATTR_KPARAM_INFO
	.align		4
.L_11:
        /*0018*/ 	.byte	0x04, 0x17
        /*001a*/ 	.short	(.L_13 - .L_12)
.L_12:
        /*001c*/ 	.word	0x00000000
        /*0020*/ 	.short	0x0001
        /*0022*/ 	.short	0x0008
        /*0024*/ 	.byte	0x00, 0xf4, 0x21, 0x00


	//----- nvinfo : EIATTR_KPARAM_INFO
	.align		4
.L_13:
        /*0028*/ 	.byte	0x04, 0x17
        /*002a*/ 	.short	(.L_15 - .L_14)
.L_14:
        /*002c*/ 	.word	0x00000000
        /*0030*/ 	.short	0x0000
        /*0032*/ 	.short	0x0000
        /*0034*/ 	.byte	0x00, 0xf4, 0x21, 0x00


	//----- nvinfo : EIATTR_SPARSE_MMA_MASK
	.align		4
.L_15:
        /*0038*/ 	.byte	0x03, 0x50
        /*003a*/ 	.short	0x0000


	//----- nvinfo : EIATTR_MAXREG_COUNT
	.align		4
        /*003c*/ 	.byte	0x03, 0x1b
        /*003e*/ 	.short	0x00ff


	//----- nvinfo : EIATTR_EXIT_INSTR_OFFSETS
	.align		4
        /*0040*/ 	.byte	0x04, 0x1c
        /*0042*/ 	.short	(.L_17 - .L_16)


	//   ....[0]....
.L_16:
        /*0044*/ 	.word	0x000003a0


	//   ....[1]....
        /*0048*/ 	.word	0x000003c0


	//----- nvinfo : EIATTR_REQNTID
	.align		4
.L_17:
        /*004c*/ 	.byte	0x04, 0x10
        /*004e*/ 	.short	(.L_19 - .L_18)
.L_18:
        /*0050*/ 	.word	0x00000020
        /*0054*/ 	.word	0x00000001
        /*0058*/ 	.word	0x00000001


	//----- nvinfo : EIATTR_CBANK_PARAM_SIZE
	.align		4
.L_19:
        /*005c*/ 	.byte	0x03, 0x19
        /*005e*/ 	.short	0x0014


	//----- nvinfo : EIATTR_PARAM_CBANK
	.align		4
        /*0060*/ 	.byte	0x04, 0x0a
        /*0062*/ 	.short	(.L_21 - .L_20)
	.align		4
.L_20:
        /*0064*/ 	.word	index@(.nv.constant0.triton_poi_fused__softmax_2)
        /*0068*/ 	.short	0x0210
        /*006a*/ 	.short	0x0014


	//----- nvinfo : EIATTR_SW_WAR
	.align		4
.L_21:
        /*006c*/ 	.byte	0x04, 0x36
        /*006e*/ 	.short	(.L_23 - .L_22)
.L_22:
        /*0070*/ 	.word	0x00000008
.L_23:


//--------------------- .nv.callgraph             --------------------------
	.section	.nv.callgraph,"",@"SHT_CUDA_CALLGRAPH"
	.align	4
	.sectionentsize	8
	.align		4
        /*0000*/ 	.word	0x00000000
	.align		4
        /*0004*/ 	.word	0xffffffff
	.align		4
        /*0008*/ 	.word	0x00000000
	.align		4
        /*000c*/ 	.word	0xfffffffe
	.align		4
        /*0010*/ 	.word	0x00000000
	.align		4
        /*0014*/ 	.word	0xfffffffd
	.align		4
        /*0018*/ 	.word	0x00000000
	.align		4
        /*001c*/ 	.word	0xfffffffc


//--------------------- .text.triton_poi_fused__softmax_2 --------------------------
	.section	.text.triton_poi_fused__softmax_2,"ax",@progbits
	.align	128
        .global         triton_poi_fused__softmax_2
        .type           triton_poi_fused__softmax_2,@function
        .size           triton_poi_fused__softmax_2,(.L_x_1 - triton_poi_fused__softmax_2)
        .other          triton_poi_fused__softmax_2,@"STO_CUDA_ENTRY STV_DEFAULT"
triton_poi_fused__softmax_2:
.text.triton_poi_fused__softmax_2:
[----:B------:R-:W0:Y:S02]  /*0000*/  LDC R1, c[0x0][0x28] ;  /* 0x00000a00ff017b82 */ /* 0x000e240000000800 */
[----:B------:R-:W1:Y:S01]  /*0010*/  S2R R0, SR_TID.X ;  /* 0x0000000000007919 */ /* 0x000e620000002100 */
[----:B------:R-:W2:Y:S01]  /*0020*/  LDC.64 R10, c[0x0][0x210] ;  /* 0x00008400ff0a7b82 */ /* 0x000ea20000000a00 */
[----:B------:R-:W-:Y:S02]  /*0030*/  CS2R R14, SRZ ;  /* 0x00000000000e7805 */ /* 0x000fe4000001ff00 */
[----:B------:R-:W-:Y:S01]  /*0040*/  CS2R R16, SRZ ;  /* 0x0000000000107805 */ /* 0x000fe2000001ff00 */
[----:B------:R-:W3:Y:S01]  /*0050*/  S2R R13, SR_CTAID.X ;  /* 0x00000000000d7919 */ /* 0x000ee20000002500 */
[----:B------:R-:W-:Y:S01]  /*0060*/  ULDC.64 UR4, c[0x0][0x208] ;  /* 0x0000820000047ab9 */ /* 0x000fe20000000a00 */
[----:B-1----:R-:W-:Y:S02]  /*0070*/  SHF.L.U32 R0, R0, 0x1, RZ ;  /* 0x0000000100007819 */ /* 0x002fe400000006ff */
[----:B---3--:R-:W-:Y:S02]  /*0080*/  SHF.R.S32.HI R2, RZ, 0x19, R13 ;  /* 0x00000019ff027819 */ /* 0x008fe4000001140d */
[----:B------:R-:W-:-:S02]  /*0090*/  LOP3.LUT R0, R0, 0x3e, RZ, 0xc0, !PT ;  /* 0x0000003e00007812 */ /* 0x000fc400078ec0ff */
[----:B------:R-:W-:Y:S02]  /*00a0*/  SGXT R2, R2, 0x1 ;  /* 0x000000010202781a */ /* 0x000fe40000000200 */
[----:B------:R-:W-:-:S04]  /*00b0*/  LEA R13, R13, R0, 0x6 ;  /* 0x000000000d0d7211 */ /* 0x000fc800078e30ff */
[CC--:B------:R-:W-:Y:S02]  /*00c0*/  LEA.HI R0, R2.reuse, R13.reuse, RZ, 0x2 ;  /* 0x0000000d02007211 */ /* 0x0c0fe400078f10ff */
[-C--:B------:R-:W-:Y:S02]  /*00d0*/  LEA.HI R2, R2, R13.reuse, RZ, 0x4 ;  /* 0x0000000d02027211 */ /* 0x080fe400078f20ff */
[----:B------:R-:W-:Y:S02]  /*00e0*/  LOP3.LUT R0, R0, 0xfffffffc, RZ, 0xc0, !PT ;  /* 0xfffffffc00007812 */ /* 0x000fe400078ec0ff */
[----:B------:R-:W-:Y:S02]  /*00f0*/  LOP3.LUT R2, R2, 0xfffffff0, RZ, 0xc0, !PT ;  /* 0xfffffff002027812 */ /* 0x000fe400078ec0ff */
[----:B------:R-:W-:Y:S02]  /*0100*/  ISETP.GE.AND P4, PT, R13, 0x40, PT ;  /* 0x000000400d00780c */ /* 0x000fe40003f86270 */
[----:B------:R-:W-:-:S04]  /*0110*/  IADD3 R7, R2, R13, -R0 ;  /* 0x0000000d02077210 */ /* 0x000fc80007ffe800 */
[----:B------:R-:W-:Y:S01]  /*0120*/  IADD3 R5, R7, 0x4, RZ ;  /* 0x0000000407057810 */ /* 0x000fe20007ffe0ff */
[----:B--2---:R-:W-:Y:S01]  /*0130*/  IMAD.WIDE R2, R7, 0x4, R10 ;  /* 0x0000000407027825 */ /* 0x004fe200078e020a */
[----:B------:R-:W-:-:S03]  /*0140*/  IADD3 R9, R7, 0x8, RZ ;  /* 0x0000000807097810 */ /* 0x000fc60007ffe0ff */
[--C-:B------:R-:W-:Y:S01]  /*0150*/  IMAD.WIDE R4, R5, 0x4, R10.reuse ;  /* 0x0000000405047825 */ /* 0x100fe200078e020a */
[----:B------:R-:W-:Y:S02]  /*0160*/  CS2R R18, SRZ ;  /* 0x0000000000127805 */ /* 0x000fe4000001ff00 */
[----:B------:R-:W-:Y:S01]  /*0170*/  IADD3 R21, R7, 0xc, RZ ;  /* 0x0000000c07157810 */ /* 0x000fe20007ffe0ff */
[----:B------:R1:W2:Y:S01]  /*0180*/  @!P4 LDG.E.EL.64 R14, desc[UR4][R2.64] ;  /* 0x00000004020ec981 */ /* 0x0002a2000c2e1b00 */
[--C-:B------:R-:W-:Y:S01]  /*0190*/  IMAD.WIDE R6, R9, 0x4, R10.reuse ;  /* 0x0000000409067825 */ /* 0x100fe200078e020a */
[----:B------:R-:W-:Y:S02]  /*01a0*/  CS2R R22, SRZ ;  /* 0x0000000000167805 */ /* 0x000fe4000001ff00 */
[----:B------:R-:W2:Y:S01]  /*01b0*/  @!P4 LDG.E.EL.64 R16, desc[UR4][R4.64] ;  /* 0x000000040410c981 */ /* 0x000ea2000c2e1b00 */
[----:B------:R-:W-:-:S03]  /*01c0*/  IMAD.WIDE R8, R21, 0x4, R10 ;  /* 0x0000000415087825 */ /* 0x000fc600078e020a */
[----:B------:R-:W3:Y:S04]  /*01d0*/  @!P4 LDG.E.EL.64 R18, desc[UR4][R6.64] ;  /* 0x000000040612c981 */ /* 0x000ee8000c2e1b00 */
[----:B------:R-:W4:Y:S01]  /*01e0*/  @!P4 LDG.E.EL.64 R22, desc[UR4][R8.64] ;  /* 0x000000040816c981 */ /* 0x000f22000c2e1b00 */
[----:B------:R-:W-:Y:S01]  /*01f0*/  CS2R R20, SRZ ;  /* 0x0000000000147805 */ /* 0x000fe2000001ff00 */
[----:B-1----:R-:W-:-:S05]  /*0200*/  IMAD.WIDE R2, R13, 0x4, R10 ;  /* 0x000000040d027825 */ /* 0x002fca00078e020a */
[----:B------:R1:W5:Y:S02]  /*0210*/  @!P4 LDG.E.64 R20, desc[UR4][R2.64] ;  /* 0x000000040214c981 */ /* 0x000364000c1e1b00 */
[----:B-1----:R-:W1:Y:S02]  /*0220*/  LDC.64 R2, c[0x0][0x218] ;  /* 0x00008600ff027b82 */ /* 0x002e640000000a00 */
[----:B-1----:R-:W-:-:S04]  /*0230*/  IMAD.WIDE R2, R13, 0x4, R2 ;  /* 0x000000040d027825 */ /* 0x002fc800078e0202 */
[----:B--2---:R-:W-:Y:S01]  /*0240*/  FADD R11, R16, R14 ;  /* 0x0000000e100b7221 */ /* 0x004fe20000000000 */
[----:B------:R-:W-:-:S03]  /*0250*/  FADD R0, R17, R15 ;  /* 0x0000000f11007221 */ /* 0x000fc60000000000 */
[----:B---3--:R-:W-:Y:S01]  /*0260*/  FADD R11, R11, R18 ;  /* 0x000000120b0b7221 */ /* 0x008fe20000000000 */
[----:B------:R-:W-:-:S03]  /*0270*/  FADD R0, R0, R19 ;  /* 0x0000001300007221 */ /* 0x000fc60000000000 */
[----:B----4-:R-:W-:Y:S01]  /*0280*/  FADD R11, R11, R22 ;  /* 0x000000160b0b7221 */ /* 0x010fe20000000000 */
[----:B------:R-:W-:-:S04]  /*0290*/  FADD R0, R0, R23 ;  /* 0x0000001700007221 */ /* 0x000fc80000000000 */
[C---:B------:R-:W-:Y:S02]  /*02a0*/  FSETP.GT.AND P0, PT, |R11|.reuse, 8.50705917302346158658e+37, PT ;  /* 0x7e8000000b00780b */ /* 0x040fe40003f04200 */
[C---:B------:R-:W-:Y:S02]  /*02b0*/  FSETP.GT.AND P1, PT, |R0|.reuse, 8.50705917302346158658e+37, PT ;  /* 0x7e8000000000780b */ /* 0x040fe40003f24200 */
[----:B------:R-:W-:Y:S02]  /*02c0*/  FSETP.GEU.AND P2, PT, |R11|, 1.175494350822287508e-38, PT ;  /* 0x008000000b00780b */ /* 0x000fe40003f4e200 */
[----:B------:R-:W-:-:S07]  /*02d0*/  FSETP.GEU.AND P3, PT, |R0|, 1.175494350822287508e-38, PT ;  /* 0x008000000000780b */ /* 0x000fce0003f6e200 */
[----:B------:R-:W-:Y:S01]  /*02e0*/  @P0 FMUL R11, R11, 0.25 ;  /* 0x3e8000000b0b0820 */ /* 0x000fe20000400000 */
[----:B-----5:R-:W-:Y:S01]  /*02f0*/  @P0 FMUL R20, R20, 0.25 ;  /* 0x3e80000014140820 */ /* 0x020fe20000400000 */
[----:B------:R-:W-:Y:S01]  /*0300*/  @P1 FMUL R0, R0, 0.25 ;  /* 0x3e80000000001820 */ /* 0x000fe20000400000 */
[----:B------:R-:W-:Y:S01]  /*0310*/  @P1 FMUL R21, R21, 0.25 ;  /* 0x3e80000015151820 */ /* 0x000fe20000400000 */
[----:B------:R-:W-:Y:S01]  /*0320*/  @!P2 FMUL R11, R11, 16777216 ;  /* 0x4b8000000b0ba820 */ /* 0x000fe20000400000 */
[----:B------:R-:W-:Y:S01]  /*0330*/  @!P2 FMUL R20, R20, 16777216 ;  /* 0x4b8000001414a820 */ /* 0x000fe20000400000 */
[----:B------:R-:W-:Y:S01]  /*0340*/  @!P3 FMUL R0, R0, 16777216 ;  /* 0x4b8000000000b820 */ /* 0x000fe20000400000 */
[----:B------:R-:W-:-:S03]  /*0350*/  @!P3 FMUL R21, R21, 16777216 ;  /* 0x4b8000001515b820 */ /* 0x000fc60000400000 */
[----:B------:R-:W1:Y:S08]  /*0360*/  MUFU.RCP R11, R11 ;  /* 0x0000000b000b7308 */ /* 0x000e700000001000 */
[----:B------:R-:W2:Y:S01]  /*0370*/  MUFU.RCP R0, R0 ;  /* 0x0000000000007308 */ /* 0x000ea20000001000 */
[----:B-1----:R-:W-:Y:S01]  /*0380*/  FMUL R20, R11, R20 ;  /* 0x000000140b147220 */ /* 0x002fe20000400000 */
[----:B--2---:R-:W-:Y:S01]  /*0390*/  FMUL R21, R0, R21 ;  /* 0x0000001500157220 */ /* 0x004fe20000400000 */
[----:B------:R-:W-:Y:S06]  /*03a0*/  @P4 EXIT ;  /* 0x000000000000494d */ /* 0x000fec0003800000 */
[----:B------:R-:W-:Y:S01]  /*03b0*/  STG.E.64 desc[UR4][R2.64], R20 ;  /* 0x0000001402007986 */ /* 0x000fe2000c101b04 */
[----:B------:R-:W-:Y:S05]  /*03c0*/  EXIT ;  /* 0x000000000000794d */ /* 0x000fea0003800000 */
.L_x_0:
[----:B------:R-:W-:-:S00]  /*03d0*/  BRA `(.L_x_0) ;  /* 0xfffffffc00fc7947 */ /* 0x000fc0000383ffff */
[----:B------:R-:W-:-:S00]  /*03e0*/  NOP ;  /* 0x0000000000007918 */ /* 0x000fc00000000000 */
        /* <DEDUP_REMOVED lines=9> */
.L_x_1:


//--------------------- .nv.constant0.triton_poi_fused__softmax_2 --------------------------
	.section	.nv.constant0.triton_poi_fused__softmax_2,"a",@progbits
	.sectionflags	@""
	.align	4
.nv.constant0.triton_poi_fused__softmax_2:
	.zero		548
